//
// Generated by NVIDIA NVVM Compiler
//
// Compiler Build ID: CL-36424714
// Cuda compilation tools, release 13.0, V13.0.88
// Based on NVVM 20.0.0
//

.version 9.0
.target sm_100
.address_size 64

	// .globl	_Z3addPiS_S_

.visible .entry _Z3addPiS_S_(
	.param .u64 .ptr .align 1 _Z3addPiS_S__param_0,
	.param .u64 .ptr .align 1 _Z3addPiS_S__param_1,
	.param .u64 .ptr .align 1 _Z3addPiS_S__param_2
)
{
	.reg .b32 	%r<8>;
	.reg .b64 	%rd<11>;

	ld.param.u64 	%rd1, [_Z3addPiS_S__param_0];
	ld.param.u64 	%rd2, [_Z3addPiS_S__param_1];
	ld.param.u64 	%rd3, [_Z3addPiS_S__param_2];
	cvta.to.global.u64 	%rd4, %rd3;
	cvta.to.global.u64 	%rd5, %rd2;
	cvta.to.global.u64 	%rd6, %rd1;
	mov.u32 	%r1, %ctaid.x;
	mov.u32 	%r2, %ntid.x;
	mov.u32 	%r3, %tid.x;
	mad.lo.s32 	%r4, %r1, %r2, %r3;
	mul.wide.s32 	%rd7, %r4, 4;
	add.s64 	%rd8, %rd6, %rd7;
	ld.global.u32 	%r5, [%rd8];
	add.s64 	%rd9, %rd5, %rd7;
	ld.global.u32 	%r6, [%rd9];
	add.s32 	%r7, %r6, %r5;
	add.s64 	%rd10, %rd4, %rd7;
	st.global.u32 	[%rd10], %r7;
	ret;

}
	// .globl	_Z8subtractPiS_S_
.visible .entry _Z8subtractPiS_S_(
	.param .u64 .ptr .align 1 _Z8subtractPiS_S__param_0,
	.param .u64 .ptr .align 1 _Z8subtractPiS_S__param_1,
	.param .u64 .ptr .align 1 _Z8subtractPiS_S__param_2
)
{
	.reg .b32 	%r<8>;
	.reg .b64 	%rd<11>;

	ld.param.u64 	%rd1, [_Z8subtractPiS_S__param_0];
	ld.param.u64 	%rd2, [_Z8subtractPiS_S__param_1];
	ld.param.u64 	%rd3, [_Z8subtractPiS_S__param_2];
	cvta.to.global.u64 	%rd4, %rd3;
	cvta.to.global.u64 	%rd5, %rd2;
	cvta.to.global.u64 	%rd6, %rd1;
	mov.u32 	%r1, %ctaid.x;
	mov.u32 	%r2, %ntid.x;
	mov.u32 	%r3, %tid.x;
	mad.lo.s32 	%r4, %r1, %r2, %r3;
	mul.wide.s32 	%rd7, %r4, 4;
	add.s64 	%rd8, %rd6, %rd7;
	ld.global.u32 	%r5, [%rd8];
	add.s64 	%rd9, %rd5, %rd7;
	ld.global.u32 	%r6, [%rd9];
	sub.s32 	%r7, %r5, %r6;
	add.s64 	%rd10, %rd4, %rd7;
	st.global.u32 	[%rd10], %r7;
	ret;

}
	// .globl	_Z4multPiS_S_
.visible .entry _Z4multPiS_S_(
	.param .u64 .ptr .align 1 _Z4multPiS_S__param_0,
	.param .u64 .ptr .align 1 _Z4multPiS_S__param_1,
	.param .u64 .ptr .align 1 _Z4multPiS_S__param_2
)
{
	.reg .b32 	%r<8>;
	.reg .b64 	%rd<11>;

	ld.param.u64 	%rd1, [_Z4multPiS_S__param_0];
	ld.param.u64 	%rd2, [_Z4multPiS_S__param_1];
	ld.param.u64 	%rd3, [_Z4multPiS_S__param_2];
	cvta.to.global.u64 	%rd4, %rd3;
	cvta.to.global.u64 	%rd5, %rd2;
	cvta.to.global.u64 	%rd6, %rd1;
	mov.u32 	%r1, %ctaid.x;
	mov.u32 	%r2, %ntid.x;
	mov.u32 	%r3, %tid.x;
	mad.lo.s32 	%r4, %r1, %r2, %r3;
	mul.wide.s32 	%rd7, %r4, 4;
	add.s64 	%rd8, %rd6, %rd7;
	ld.global.u32 	%r5, [%rd8];
	add.s64 	%rd9, %rd5, %rd7;
	ld.global.u32 	%r6, [%rd9];
	mul.lo.s32 	%r7, %r6, %r5;
	add.s64 	%rd10, %rd4, %rd7;
	st.global.u32 	[%rd10], %r7;
	ret;

}
	// .globl	_Z3modPiS_S_
.visible .entry _Z3modPiS_S_(
	.param .u64 .ptr .align 1 _Z3modPiS_S__param_0,
	.param .u64 .ptr .align 1 _Z3modPiS_S__param_1,
	.param .u64 .ptr .align 1 _Z3modPiS_S__param_2
)
{
	.reg .b32 	%r<8>;
	.reg .b64 	%rd<11>;

	ld.param.u64 	%rd1, [_Z3modPiS_S__param_0];
	ld.param.u64 	%rd2, [_Z3modPiS_S__param_1];
	ld.param.u64 	%rd3, [_Z3modPiS_S__param_2];
	cvta.to.global.u64 	%rd4, %rd3;
	cvta.to.global.u64 	%rd5, %rd2;
	cvta.to.global.u64 	%rd6, %rd1;
	mov.u32 	%r1, %ctaid.x;
	mov.u32 	%r2, %ntid.x;
	mov.u32 	%r3, %tid.x;
	mad.lo.s32 	%r4, %r1, %r2, %r3;
	mul.wide.s32 	%rd7, %r4, 4;
	add.s64 	%rd8, %rd6, %rd7;
	ld.global.u32 	%r5, [%rd8];
	add.s64 	%rd9, %rd5, %rd7;
	ld.global.u32 	%r6, [%rd9];
	rem.s32 	%r7, %r5, %r6;
	add.s64 	%rd10, %rd4, %rd7;
	st.global.u32 	[%rd10], %r7;
	ret;

}


// ===== COMPILED SASS (sm_100) =====

	.target	sm_100

	.elftype	@"ET_EXEC"


//--------------------- .note.nv.tkinfo           --------------------------
	.section	.note.nv.tkinfo,"",@"SHT_NOTE"
	.sectionflags	@"SHF_NOTE_NV_TKINFO"
	.tkinfo
        /*0018*/ 	.word	0x00000002
        /*0030*/ 	.string	""
        /*0030*/ 	.string	"ptxas"
        /*0030*/ 	.string	"Cuda compilation tools, release 13.0, V13.0.88"
        /*0030*/ 	.string	"Build cuda_13.0.r13.0/compiler.36424714_0"
        /*0030*/ 	.string	"-arch sm_100 -m 64 "



//--------------------- .note.nv.cuinfo           --------------------------
	.section	.note.nv.cuinfo,"",@"SHT_NOTE"
	.sectionflags	@"SHF_NOTE_NV_CUINFO"
        /*0018*/ 	.short	0x0002
        /*001a*/ 	.short	0x0064
        /*001c*/ 	.short	0x0082
	.zero		2


//--------------------- .nv.info                  --------------------------
	.section	.nv.info,"",@"SHT_CUDA_INFO"
	.align	4


	//----- nvinfo : EIATTR_REGCOUNT
	.align		4
        /*0000*/ 	.byte	0x04, 0x2f
        /*0002*/ 	.short	(.L_1 - .L_0)
	.align		4
.L_0:
        /*0004*/ 	.word	index@(_Z3addPiS_S_)
        /*0008*/ 	.word	0x0000000c


	//----- nvinfo : EIATTR_FRAME_SIZE
	.align		4
.L_1:
        /*000c*/ 	.byte	0x04, 0x11
        /*000e*/ 	.short	(.L_3 - .L_2)
	.align		4
.L_2:
        /*0010*/ 	.word	index@(_Z3addPiS_S_)
        /*0014*/ 	.word	0x00000000


	//----- nvinfo : EIATTR_REGCOUNT
	.align		4
.L_3:
        /*0018*/ 	.byte	0x04, 0x2f
        /*001a*/ 	.short	(.L_5 - .L_4)
	.align		4
.L_4:
        /*001c*/ 	.word	index@(_Z8subtractPiS_S_)
        /*0020*/ 	.word	0x0000000c


	//----- nvinfo : EIATTR_FRAME_SIZE
	.align		4
.L_5:
        /*0024*/ 	.byte	0x04, 0x11
        /*0026*/ 	.short	(.L_7 - .L_6)
	.align		4
.L_6:
        /*0028*/ 	.word	index@(_Z8subtractPiS_S_)
        /*002c*/ 	.word	0x00000000


	//----- nvinfo : EIATTR_REGCOUNT
	.align		4
.L_7:
        /*0030*/ 	.byte	0x04, 0x2f
        /*0032*/ 	.short	(.L_9 - .L_8)
	.align		4
.L_8:
        /*0034*/ 	.word	index@(_Z4multPiS_S_)
        /*0038*/ 	.word	0x0000000c


	//----- nvinfo : EIATTR_FRAME_SIZE
	.align		4
.L_9:
        /*003c*/ 	.byte	0x04, 0x11
        /*003e*/ 	.short	(.L_11 - .L_10)
	.align		4
.L_10:
        /*0040*/ 	.word	index@(_Z4multPiS_S_)
        /*0044*/ 	.word	0x00000000


	//----- nvinfo : EIATTR_REGCOUNT
	.align		4
.L_11:
        /*0048*/ 	.byte	0x04, 0x2f
        /*004a*/ 	.short	(.L_13 - .L_12)
	.align		4
.L_12:
        /*004c*/ 	.word	index@(_Z3modPiS_S_)
        /*0050*/ 	.word	0x0000000d


	//----- nvinfo : EIATTR_FRAME_SIZE
	.align		4
.L_13:
        /*0054*/ 	.byte	0x04, 0x11
        /*0056*/ 	.short	(.L_15 - .L_14)
	.align		4
.L_14:
        /*0058*/ 	.word	index@(_Z3modPiS_S_)
        /*005c*/ 	.word	0x00000000


	//----- nvinfo : EIATTR_MIN_STACK_SIZE
	.align		4
.L_15:
        /*0060*/ 	.byte	0x04, 0x12
        /*0062*/ 	.short	(.L_17 - .L_16)
	.align		4
.L_16:
        /*0064*/ 	.word	index@(_Z3modPiS_S_)
        /*0068*/ 	.word	0x00000000


	//----- nvinfo : EIATTR_MIN_STACK_SIZE
	.align		4
.L_17:
        /*006c*/ 	.byte	0x04, 0x12
        /*006e*/ 	.short	(.L_19 - .L_18)
	.align		4
.L_18:
        /*0070*/ 	.word	index@(_Z4multPiS_S_)
        /*0074*/ 	.word	0x00000000


	//----- nvinfo : EIATTR_MIN_STACK_SIZE
	.align		4
.L_19:
        /*0078*/ 	.byte	0x04, 0x12
        /*007a*/ 	.short	(.L_21 - .L_20)
	.align		4
.L_20:
        /*007c*/ 	.word	index@(_Z8subtractPiS_S_)
        /*0080*/ 	.word	0x00000000


	//----- nvinfo : EIATTR_MIN_STACK_SIZE
	.align		4
.L_21:
        /*0084*/ 	.byte	0x04, 0x12
        /*0086*/ 	.short	(.L_23 - .L_22)
	.align		4
.L_22:
        /*0088*/ 	.word	index@(_Z3addPiS_S_)
        /*008c*/ 	.word	0x00000000
.L_23:


//--------------------- .nv.compat                --------------------------
	.section	.nv.compat,"",@"SHT_CUDA_COMPAT_INFO"
	.align	4
        /*0000*/ 	.byte	0x02, 0x09, 0x00, 0x00, 0x02, 0x02, 0x01, 0x00, 0x02, 0x05, 0x05, 0x00, 0x03, 0x07, 0x01, 0x01
        /*0010*/ 	.byte	0x02, 0x03, 0x00, 0x00, 0x02, 0x06, 0x01, 0x00, 0x04, 0x0b, 0x08, 0x00, 0x09, 0x00, 0x00, 0x00
        /*0020*/ 	.byte	0x00, 0x00, 0x00, 0x00


//--------------------- .nv.info._Z3modPiS_S_     --------------------------
	.section	.nv.info._Z3modPiS_S_,"",@"SHT_CUDA_INFO"
	.sectionflags	@""
	.align	4


	//----- nvinfo : EIATTR_CUDA_API_VERSION
	.align		4
        /*0000*/ 	.byte	0x04, 0x37
        /*0002*/ 	.short	(.L_25 - .L_24)
.L_24:
        /*0004*/ 	.word	0x00000082


	//----- nvinfo : EIATTR_KPARAM_INFO
	.align		4
.L_25:
        /*0008*/ 	.byte	0x04, 0x17
        /*000a*/ 	.short	(.L_27 - .L_26)
.L_26:
        /*000c*/ 	.word	0x00000000
        /*0010*/ 	.short	0x0002
        /*0012*/ 	.short	0x0010
        /*0014*/ 	.byte	0x00, 0xf5, 0x21, 0x00


	//----- nvinfo : EIATTR_KPARAM_INFO
	.align		4
.L_27:
        /*0018*/ 	.byte	0x04, 0x17
        /*001a*/ 	.short	(.L_29 - .L_28)
.L_28:
        /*001c*/ 	.word	0x00000000
        /*0020*/ 	.short	0x0001
        /*0022*/ 	.short	0x0008
        /*0024*/ 	.byte	0x00, 0xf5, 0x21, 0x00


	//----- nvinfo : EIATTR_KPARAM_INFO
	.align		4
.L_29:
        /*0028*/ 	.byte	0x04, 0x17
        /*002a*/ 	.short	(.L_31 - .L_30)
.L_30:
        /*002c*/ 	.word	0x00000000
        /*0030*/ 	.short	0x0000
        /*0032*/ 	.short	0x0000
        /*0034*/ 	.byte	0x00, 0xf5, 0x21, 0x00


	//----- nvinfo : EIATTR_SPARSE_MMA_MASK
	.align		4
.L_31:
        /*0038*/ 	.byte	0x03, 0x50
        /*003a*/ 	.short	0x0000


	//----- nvinfo : EIATTR_MAXREG_COUNT
	.align		4
        /*003c*/ 	.byte	0x03, 0x1b
        /*003e*/ 	.short	0x00ff


	//----- nvinfo : EIATTR_MERCURY_ISA_VERSION
	.align		4
        /*0040*/ 	.byte	0x03, 0x5f
        /*0042*/ 	.short	0x0101


	//----- nvinfo : EIATTR_VRC_CTA_INIT_COUNT
	.align		4
        /*0044*/ 	.byte	0x02, 0x4a
	.zero		1
	.zero		1


	//----- nvinfo : EIATTR_EXIT_INSTR_OFFSETS
	.align		4
        /*0048*/ 	.byte	0x04, 0x1c
        /*004a*/ 	.short	(.L_33 - .L_32)


	//   ....[0]....
.L_32:
        /*004c*/ 	.word	0x00000250


	//----- nvinfo : EIATTR_CBANK_PARAM_SIZE
	.align		4
.L_33:
        /*0050*/ 	.byte	0x03, 0x19
        /*0052*/ 	.short	0x0018


	//----- nvinfo : EIATTR_PARAM_CBANK
	.align		4
        /*0054*/ 	.byte	0x04, 0x0a
        /*0056*/ 	.short	(.L_35 - .L_34)
	.align		4
.L_34:
        /*0058*/ 	.word	index@(.nv.constant0._Z3modPiS_S_)
        /*005c*/ 	.short	0x0380
        /*005e*/ 	.short	0x0018


	//----- nvinfo : EIATTR_SW_WAR
	.align		4
.L_35:
        /*0060*/ 	.byte	0x04, 0x36
        /*0062*/ 	.short	(.L_37 - .L_36)
.L_36:
        /*0064*/ 	.word	0x00000008
.L_37:


//--------------------- .nv.info._Z4multPiS_S_    --------------------------
	.section	.nv.info._Z4multPiS_S_,"",@"SHT_CUDA_INFO"
	.sectionflags	@""
	.align	4


	//----- nvinfo : EIATTR_CUDA_API_VERSION
	.align		4
        /*0000*/ 	.byte	0x04, 0x37
        /*0002*/ 	.short	(.L_39 - .L_38)
.L_38:
        /*0004*/ 	.word	0x00000082


	//----- nvinfo : EIATTR_KPARAM_INFO
	.align		4
.L_39:
        /*0008*/ 	.byte	0x04, 0x17
        /*000a*/ 	.short	(.L_41 - .L_40)
.L_40:
        /*000c*/ 	.word	0x00000000
        /*0010*/ 	.short	0x0002
        /*0012*/ 	.short	0x0010
        /*0014*/ 	.byte	0x00, 0xf5, 0x21, 0x00


	//----- nvinfo : EIATTR_KPARAM_INFO
	.align		4
.L_41:
        /*0018*/ 	.byte	0x04, 0x17
        /*001a*/ 	.short	(.L_43 - .L_42)
.L_42:
        /*001c*/ 	.word	0x00000000
        /*0020*/ 	.short	0x0001
        /*0022*/ 	.short	0x0008
        /*0024*/ 	.byte	0x00, 0xf5, 0x21, 0x00


	//----- nvinfo : EIATTR_KPARAM_INFO
	.align		4
.L_43:
        /*0028*/ 	.byte	0x04, 0x17
        /*002a*/ 	.short	(.L_45 - .L_44)
.L_44:
        /*002c*/ 	.word	0x00000000
        /*0030*/ 	.short	0x0000
        /*0032*/ 	.short	0x0000
        /*0034*/ 	.byte	0x00, 0xf5, 0x21, 0x00


	//----- nvinfo : EIATTR_SPARSE_MMA_MASK
	.align		4
.L_45:
        /*0038*/ 	.byte	0x03, 0x50
        /*003a*/ 	.short	0x0000


	//----- nvinfo : EIATTR_MAXREG_COUNT
	.align		4
        /*003c*/ 	.byte	0x03, 0x1b
        /*003e*/ 	.short	0x00ff


	//----- nvinfo : EIATTR_MERCURY_ISA_VERSION
	.align		4
        /*0040*/ 	.byte	0x03, 0x5f
        /*0042*/ 	.short	0x0101


	//----- nvinfo : EIATTR_VRC_CTA_INIT_COUNT
	.align		4
        /*0044*/ 	.byte	0x02, 0x4a
	.zero		1
	.zero		1


	//----- nvinfo : EIATTR_EXIT_INSTR_OFFSETS
	.align		4
        /*0048*/ 	.byte	0x04, 0x1c
        /*004a*/ 	.short	(.L_47 - .L_46)


	//   ....[0]....
.L_46:
        /*004c*/ 	.word	0x00000100


	//----- nvinfo : EIATTR_CBANK_PARAM_SIZE
	.align		4
.L_47:
        /*0050*/ 	.byte	0x03, 0x19
        /*0052*/ 	.short	0x0018


	//----- nvinfo : EIATTR_PARAM_CBANK
	.align		4
        /*0054*/ 	.byte	0x04, 0x0a
        /*0056*/ 	.short	(.L_49 - .L_48)
	.align		4
.L_48:
        /*0058*/ 	.word	index@(.nv.constant0._Z4multPiS_S_)
        /*005c*/ 	.short	0x0380
        /*005e*/ 	.short	0x0018


	//----- nvinfo : EIATTR_SW_WAR
	.align		4
.L_49:
        /*0060*/ 	.byte	0x04, 0x36
        /*0062*/ 	.short	(.L_51 - .L_50)
.L_50:
        /*0064*/ 	.word	0x00000008
.L_51:


//--------------------- .nv.info._Z8subtractPiS_S_ --------------------------
	.section	.nv.info._Z8subtractPiS_S_,"",@"SHT_CUDA_INFO"
	.sectionflags	@""
	.align	4


	//----- nvinfo : EIATTR_CUDA_API_VERSION
	.align		4
        /*0000*/ 	.byte	0x04, 0x37
        /*0002*/ 	.short	(.L_53 - .L_52)
.L_52:
        /*0004*/ 	.word	0x00000082


	//----- nvinfo : EIATTR_KPARAM_INFO
	.align		4
.L_53:
        /*0008*/ 	.byte	0x04, 0x17
        /*000a*/ 	.short	(.L_55 - .L_54)
.L_54:
        /*000c*/ 	.word	0x00000000
        /*0010*/ 	.short	0x0002
        /*0012*/ 	.short	0x0010
        /*0014*/ 	.byte	0x00, 0xf5, 0x21, 0x00


	//----- nvinfo : EIATTR_KPARAM_INFO
	.align		4
.L_55:
        /*0018*/ 	.byte	0x04, 0x17
        /*001a*/ 	.short	(.L_57 - .L_56)
.L_56:
        /*001c*/ 	.word	0x00000000
        /*0020*/ 	.short	0x0001
        /*0022*/ 	.short	0x0008
        /*0024*/ 	.byte	0x00, 0xf5, 0x21, 0x00


	//----- nvinfo : EIATTR_KPARAM_INFO
	.align		4
.L_57:
        /*0028*/ 	.byte	0x04, 0x17
        /*002a*/ 	.short	(.L_59 - .L_58)
.L_58:
        /*002c*/ 	.word	0x00000000
        /*0030*/ 	.short	0x0000
        /*0032*/ 	.short	0x0000
        /*0034*/ 	.byte	0x00, 0xf5, 0x21, 0x00


	//----- nvinfo : EIATTR_SPARSE_MMA_MASK
	.align		4
.L_59:
        /*0038*/ 	.byte	0x03, 0x50
        /*003a*/ 	.short	0x0000


	//----- nvinfo : EIATTR_MAXREG_COUNT
	.align		4
        /*003c*/ 	.byte	0x03, 0x1b
        /*003e*/ 	.short	0x00ff


	//----- nvinfo : EIATTR_MERCURY_ISA_VERSION
	.align		4
        /*0040*/ 	.byte	0x03, 0x5f
        /*0042*/ 	.short	0x0101


	//----- nvinfo : EIATTR_VRC_CTA_INIT_COUNT
	.align		4
        /*0044*/ 	.byte	0x02, 0x4a
	.zero		1
	.zero		1


	//----- nvinfo : EIATTR_EXIT_INSTR_OFFSETS
	.align		4
        /*0048*/ 	.byte	0x04, 0x1c
        /*004a*/ 	.short	(.L_61 - .L_60)


	//   ....[0]....
.L_60:
        /*004c*/ 	.word	0x00000100


	//----- nvinfo : EIATTR_CBANK_PARAM_SIZE
	.align		4
.L_61:
        /*0050*/ 	.byte	0x03, 0x19
        /*0052*/ 	.short	0x0018


	//----- nvinfo : EIATTR_PARAM_CBANK
	.align		4
        /*0054*/ 	.byte	0x04, 0x0a
        /*0056*/ 	.short	(.L_63 - .L_62)
	.align		4
.L_62:
        /*0058*/ 	.word	index@(.nv.constant0._Z8subtractPiS_S_)
        /*005c*/ 	.short	0x0380
        /*005e*/ 	.short	0x0018


	//----- nvinfo : EIATTR_SW_WAR
	.align		4
.L_63:
        /*0060*/ 	.byte	0x04, 0x36
        /*0062*/ 	.short	(.L_65 - .L_64)
.L_64:
        /*0064*/ 	.word	0x00000008
.L_65:


//--------------------- .nv.info._Z3addPiS_S_     --------------------------
	.section	.nv.info._Z3addPiS_S_,"",@"SHT_CUDA_INFO"
	.sectionflags	@""
	.align	4


	//----- nvinfo : EIATTR_CUDA_API_VERSION
	.align		4
        /*0000*/ 	.byte	0x04, 0x37
        /*0002*/ 	.short	(.L_67 - .L_66)
.L_66:
        /*0004*/ 	.word	0x00000082


	//----- nvinfo : EIATTR_KPARAM_INFO
	.align		4
.L_67:
        /*0008*/ 	.byte	0x04, 0x17
        /*000a*/ 	.short	(.L_69 - .L_68)
.L_68:
        /*000c*/ 	.word	0x00000000
        /*0010*/ 	.short	0x0002
        /*0012*/ 	.short	0x0010
        /*0014*/ 	.byte	0x00, 0xf5, 0x21, 0x00


	//----- nvinfo : EIATTR_KPARAM_INFO
	.align		4
.L_69:
        /*0018*/ 	.byte	0x04, 0x17
        /*001a*/ 	.short	(.L_71 - .L_70)
.L_70:
        /*001c*/ 	.word	0x00000000
        /*0020*/ 	.short	0x0001
        /*0022*/ 	.short	0x0008
        /*0024*/ 	.byte	0x00, 0xf5, 0x21, 0x00


	//----- nvinfo : EIATTR_KPARAM_INFO
	.align		4
.L_71:
        /*0028*/ 	.byte	0x04, 0x17
        /*002a*/ 	.short	(.L_73 - .L_72)
.L_72:
        /*002c*/ 	.word	0x00000000
        /*0030*/ 	.short	0x0000
        /*0032*/ 	.short	0x0000
        /*0034*/ 	.byte	0x00, 0xf5, 0x21, 0x00


	//----- nvinfo : EIATTR_SPARSE_MMA_MASK
	.align		4
.L_73:
        /*0038*/ 	.byte	0x03, 0x50
        /*003a*/ 	.short	0x0000


	//----- nvinfo : EIATTR_MAXREG_COUNT
	.align		4
        /*003c*/ 	.byte	0x03, 0x1b
        /*003e*/ 	.short	0x00ff


	//----- nvinfo : EIATTR_MERCURY_ISA_VERSION
	.align		4
        /*0040*/ 	.byte	0x03, 0x5f
        /*0042*/ 	.short	0x0101


	//----- nvinfo : EIATTR_VRC_CTA_INIT_COUNT
	.align		4
        /*0044*/ 	.byte	0x02, 0x4a
	.zero		1
	.zero		1


	//----- nvinfo : EIATTR_EXIT_INSTR_OFFSETS
	.align		4
        /*0048*/ 	.byte	0x04, 0x1c
        /*004a*/ 	.short	(.L_75 - .L_74)


	//   ....[0]....
.L_74:
        /*004c*/ 	.word	0x00000100


	//----- nvinfo : EIATTR_CBANK_PARAM_SIZE
	.align		4
.L_75:
        /*0050*/ 	.byte	0x03, 0x19
        /*0052*/ 	.short	0x0018


	//----- nvinfo : EIATTR_PARAM_CBANK
	.align		4
        /*0054*/ 	.byte	0x04, 0x0a
        /*0056*/ 	.short	(.L_77 - .L_76)
	.align		4
.L_76:
        /*0058*/ 	.word	index@(.nv.constant0._Z3addPiS_S_)
        /*005c*/ 	.short	0x0380
        /*005e*/ 	.short	0x0018


	//----- nvinfo : EIATTR_SW_WAR
	.align		4
.L_77:
        /*0060*/ 	.byte	0x04, 0x36
        /*0062*/ 	.short	(.L_79 - .L_78)
.L_78:
        /*0064*/ 	.word	0x00000008
.L_79:


//--------------------- .nv.callgraph             --------------------------
	.section	.nv.callgraph,"",@"SHT_CUDA_CALLGRAPH"
	.align	4
	.sectionentsize	8
	.align		4
        /*0000*/ 	.word	0x00000000
	.align		4
        /*0004*/ 	.word	0xffffffff
	.align		4
        /*0008*/ 	.word	0x00000000
	.align		4
        /*000c*/ 	.word	0xfffffffe
	.align		4
        /*0010*/ 	.word	0x00000000
	.align		4
        /*0014*/ 	.word	0xfffffffd
	.align		4
        /*0018*/ 	.word	0x00000000
	.align		4
        /*001c*/ 	.word	0xfffffffc


//--------------------- .text._Z3modPiS_S_        --------------------------
	.section	.text._Z3modPiS_S_,"ax",@progbits
	.align	128
        .global         _Z3modPiS_S_
        .type           _Z3modPiS_S_,@function
        .size           _Z3modPiS_S_,(.L_x_4 - _Z3modPiS_S_)
        .other          _Z3modPiS_S_,@"STO_CUDA_ENTRY STV_DEFAULT"
_Z3modPiS_S_:
.text._Z3modPiS_S_:
[----:B------:R-:W-:Y:S01]  /*0000*/  LDC R1, c[0x0][0x37c] ;  /* 0x0000df00ff017b82 */ /* 0x000fe20000000800 */
[----:B------:R-:W0:Y:S07]  /*0010*/  S2R R5, SR_TID.X ;  /* 0x0000000000057919 */ /* 0x000e2e0000002100 */
[----:B------:R-:W0:Y:S01]  /*0020*/  S2UR UR6, SR_CTAID.X ;  /* 0x00000000000679c3 */ /* 0x000e220000002500 */
[----:B------:R-:W1:Y:S07]  /*0030*/  LDCU.64 UR4, c[0x0][0x358] ;  /* 0x00006b00ff0477ac */ /* 0x000e6e0008000a00 */
[----:B------:R-:W0:Y:S08]  /*0040*/  LDC R0, c[0x0][0x360] ;  /* 0x0000d800ff007b82 */ /* 0x000e300000000800 */
[----:B------:R-:W2:Y:S01]  /*0050*/  LDC.64 R2, c[0x0][0x388] ;  /* 0x0000e200ff027b82 */ /* 0x000ea20000000a00 */
[----:B0-----:R-:W-:-:S07]  /*0060*/  IMAD R0, R0, UR6, R5 ;  /* 0x0000000600007c24 */ /* 0x001fce000f8e0205 */
[----:B------:R-:W0:Y:S01]  /*0070*/  LDC.64 R4, c[0x0][0x380] ;  /* 0x0000e000ff047b82 */ /* 0x000e220000000a00 */
[----:B--2---:R-:W-:-:S06]  /*0080*/  IMAD.WIDE R2, R0, 0x4, R2 ;  /* 0x0000000400027825 */ /* 0x004fcc00078e0202 */
[----:B-1----:R-:W2:Y:S01]  /*0090*/  LDG.E R2, desc[UR4][R2.64] ;  /* 0x0000000402027981 */ /* 0x002ea2000c1e1900 */
[----:B0-----:R-:W-:-:S05]  /*00a0*/  IMAD.WIDE R4, R0, 0x4, R4 ;  /* 0x0000000400047825 */ /* 0x001fca00078e0204 */
[----:B------:R0:W3:Y:S01]  /*00b0*/  LDG.E R8, desc[UR4][R4.64] ;  /* 0x0000000404087981 */ /* 0x0000e2000c1e1900 */
[-C--:B--2---:R-:W-:Y:S02]  /*00c0*/  IABS R10, R2.reuse ;  /* 0x00000002000a7213 */ /* 0x084fe40000000000 */
[----:B0-----:R-:W-:Y:S02]  /*00d0*/  IABS R5, R2 ;  /* 0x0000000200057213 */ /* 0x001fe40000000000 */
[----:B------:R-:W0:Y:S01]  /*00e0*/  I2F.RP R9, R10 ;  /* 0x0000000a00097306 */ /* 0x000e220000209400 */
[----:B---3--:R-:W-:-:S07]  /*00f0*/  IABS R4, R8 ;  /* 0x0000000800047213 */ /* 0x008fce0000000000 */
[----:B0-----:R-:W0:Y:S01]  /*0100*/  MUFU.RCP R9, R9 ;  /* 0x0000000900097308 */ /* 0x001e220000001000 */
[----:B------:R-:W-:Y:S02]  /*0110*/  ISETP.GE.AND P2, PT, R8, RZ, PT ;  /* 0x000000ff0800720c */ /* 0x000fe40003f46270 */
[----:B0-----:R-:W-:-:S05]  /*0120*/  IADD3 R6, PT, PT, R9, 0xffffffe, RZ ;  /* 0x0ffffffe09067810 */ /* 0x001fca0007ffe0ff */
[----:B------:R0:W1:Y:S02]  /*0130*/  F2I.FTZ.U32.TRUNC.NTZ R7, R6 ;  /* 0x0000000600077305 */ /* 0x000064000021f000 */
[----:B0-----:R-:W-:Y:S01]  /*0140*/  IMAD.MOV.U32 R6, RZ, RZ, RZ ;  /* 0x000000ffff067224 */ /* 0x001fe200078e00ff */
[----:B-1----:R-:W-:-:S05]  /*0150*/  IADD3 R3, PT, PT, RZ, -R7, RZ ;  /* 0x80000007ff037210 */ /* 0x002fca0007ffe0ff */
[----:B------:R-:W-:-:S04]  /*0160*/  IMAD R3, R3, R10, RZ ;  /* 0x0000000a03037224 */ /* 0x000fc800078e02ff */
[----:B------:R-:W-:Y:S01]  /*0170*/  IMAD.HI.U32 R7, R7, R3, R6 ;  /* 0x0000000307077227 */ /* 0x000fe200078e0006 */
[----:B------:R-:W-:-:S05]  /*0180*/  IADD3 R3, PT, PT, RZ, -R5, RZ ;  /* 0x80000005ff037210 */ /* 0x000fca0007ffe0ff */
[----:B------:R-:W-:-:S04]  /*0190*/  IMAD.HI.U32 R7, R7, R4, RZ ;  /* 0x0000000407077227 */ /* 0x000fc800078e00ff */
[----:B------:R-:W-:Y:S02]  /*01a0*/  IMAD R7, R7, R3, R4 ;  /* 0x0000000307077224 */ /* 0x000fe400078e0204 */
[----:B------:R-:W0:Y:S03]  /*01b0*/  LDC.64 R4, c[0x0][0x390] ;  /* 0x0000e400ff047b82 */ /* 0x000e260000000a00 */
[----:B------:R-:W-:-:S13]  /*01c0*/  ISETP.GT.U32.AND P0, PT, R10, R7, PT ;  /* 0x000000070a00720c */ /* 0x000fda0003f04070 */
[----:B------:R-:W-:Y:S01]  /*01d0*/  @!P0 IMAD.IADD R7, R7, 0x1, -R10 ;  /* 0x0000000107078824 */ /* 0x000fe200078e0a0a */
[----:B------:R-:W-:-:S04]  /*01e0*/  ISETP.NE.AND P0, PT, R2, RZ, PT ;  /* 0x000000ff0200720c */ /* 0x000fc80003f05270 */
[----:B------:R-:W-:Y:S01]  /*01f0*/  ISETP.GT.U32.AND P1, PT, R10, R7, PT ;  /* 0x000000070a00720c */ /* 0x000fe20003f24070 */
[----:B0-----:R-:W-:-:S12]  /*0200*/  IMAD.WIDE R4, R0, 0x4, R4 ;  /* 0x0000000400047825 */ /* 0x001fd800078e0204 */
[----:B------:R-:W-:-:S05]  /*0210*/  @!P1 IADD3 R7, PT, PT, R7, -R10, RZ ;  /* 0x8000000a07079210 */ /* 0x000fca0007ffe0ff */
[----:B------:R-:W-:Y:S01]  /*0220*/  @!P2 IMAD.MOV R7, RZ, RZ, -R7 ;  /* 0x000000ffff07a224 */ /* 0x000fe200078e0a07 */
[----:B------:R-:W-:-:S05]  /*0230*/  @!P0 LOP3.LUT R7, RZ, R2, RZ, 0x33, !PT ;  /* 0x00000002ff078212 */ /* 0x000fca00078e33ff */
[----:B------:R-:W-:Y:S01]  /*0240*/  STG.E desc[UR4][R4.64], R7 ;  /* 0x0000000704007986 */ /* 0x000fe2000c101904 */
[----:B------:R-:W-:Y:S05]  /*0250*/  EXIT ;  /* 0x000000000000794d */ /* 0x000fea0003800000 */
.L_x_0:
[----:B------:R-:W-:-:S00]  /*0260*/  BRA `(.L_x_0) ;  /* 0xfffffffc00fc7947 */ /* 0x000fc0000383ffff */
[----:B------:R-:W-:-:S00]  /*0270*/  NOP ;  /* 0x0000000000007918 */ /* 0x000fc00000000000 */
        /* <DEDUP_REMOVED lines=8> */
.L_x_4:


//--------------------- .text._Z4multPiS_S_       --------------------------
	.section	.text._Z4multPiS_S_,"ax",@progbits
	.align	128
        .global         _Z4multPiS_S_
        .type           _Z4multPiS_S_,@function
        .size           _Z4multPiS_S_,(.L_x_5 - _Z4multPiS_S_)
        .other          _Z4multPiS_S_,@"STO_CUDA_ENTRY STV_DEFAULT"
_Z4multPiS_S_:
.text._Z4multPiS_S_:
[----:B------:R-:W-:Y:S01]  /*0000*/  LDC R1, c[0x0][0x37c] ;  /* 0x0000df00ff017b82 */ /* 0x000fe20000000800 */
[----:B------:R-:W0:Y:S07]  /*0010*/  S2R R0, SR_TID.X ;  /* 0x0000000000007919 */ /* 0x000e2e0000002100 */
[----:B------:R-:W0:Y:S01]  /*0020*/  S2UR UR6, SR_CTAID.X ;  /* 0x00000000000679c3 */ /* 0x000e220000002500 */
[----:B------:R-:W1:Y:S07]  /*0030*/  LDCU.64 UR4, c[0x0][0x358] ;  /* 0x00006b00ff0477ac */ /* 0x000e6e0008000a00 */
[----:B------:R-:W0:Y:S08]  /*0040*/  LDC R9, c[0x0][0x360] ;  /* 0x0000d800ff097b82 */ /* 0x000e300000000800 */
[----:B------:R-:W2:Y:S08]  /*0050*/  LDC.64 R2, c[0x0][0x380] ;  /* 0x0000e000ff027b82 */ /* 0x000eb00000000a00 */
[----:B------:R-:W3:Y:S01]  /*0060*/  LDC.64 R4, c[0x0][0x388] ;  /* 0x0000e200ff047b82 */ /* 0x000ee20000000a00 */
[----:B0-----:R-:W-:-:S07]  /*0070*/  IMAD R9, R9, UR6, R0 ;  /* 0x0000000609097c24 */ /* 0x001fce000f8e0200 */
[----:B------:R-:W0:Y:S01]  /*0080*/  LDC.64 R6, c[0x0][0x390] ;  /* 0x0000e400ff067b82 */ /* 0x000e220000000a00 */
[----:B--2---:R-:W-:-:S06]  /*0090*/  IMAD.WIDE R2, R9, 0x4, R2 ;  /* 0x0000000409027825 */ /* 0x004fcc00078e0202 */
[----:B-1----:R-:W2:Y:S01]  /*00a0*/  LDG.E R2, desc[UR4][R2.64] ;  /* 0x0000000402027981 */ /* 0x002ea2000c1e1900 */
[----:B---3--:R-:W-:-:S06]  /*00b0*/  IMAD.WIDE R4, R9, 0x4, R4 ;  /* 0x0000000409047825 */ /* 0x008fcc00078e0204 */
[----:B------:R-:W2:Y:S01]  /*00c0*/  LDG.E R5, desc[UR4][R4.64] ;  /* 0x0000000404057981 */ /* 0x000ea2000c1e1900 */
[----:B0-----:R-:W-:-:S04]  /*00d0*/  IMAD.WIDE R6, R9, 0x4, R6 ;  /* 0x0000000409067825 */ /* 0x001fc800078e0206 */
[----:B--2---:R-:W-:-:S05]  /*00e0*/  IMAD R9, R2, R5, RZ ;  /* 0x0000000502097224 */ /* 0x004fca00078e02ff */
[----:B------:R-:W-:Y:S01]  /*00f0*/  STG.E desc[UR4][R6.64], R9 ;  /* 0x0000000906007986 */ /* 0x000fe2000c101904 */
[----:B------:R-:W-:Y:S05]  /*0100*/  EXIT ;  /* 0x000000000000794d */ /* 0x000fea0003800000 */
.L_x_1:
        /* <DEDUP_REMOVED lines=15> */
.L_x_5:


//--------------------- .text._Z8subtractPiS_S_   --------------------------
	.section	.text._Z8subtractPiS_S_,"ax",@progbits
	.align	128
        .global         _Z8subtractPiS_S_
        .type           _Z8subtractPiS_S_,@function
        .size           _Z8subtractPiS_S_,(.L_x_6 - _Z8subtractPiS_S_)
        .other          _Z8subtractPiS_S_,@"STO_CUDA_ENTRY STV_DEFAULT"
_Z8subtractPiS_S_:
.text._Z8subtractPiS_S_:
        /* <DEDUP_REMOVED lines=13> */
[----:B0-----:R-:W-:Y:S01]  /*00d0*/  IMAD.WIDE R6, R9, 0x4, R6 ;  /* 0x0000000409067825 */ /* 0x001fe200078e0206 */
[----:B--2---:R-:W-:-:S05]  /*00e0*/  IADD3 R9, PT, PT, R2, -R5, RZ ;  /* 0x8000000502097210 */ /* 0x004fca0007ffe0ff */
[----:B------:R-:W-:Y:S01]  /*00f0*/  STG.E desc[UR4][R6.64], R9 ;  /* 0x0000000906007986 */ /* 0x000fe2000c101904 */
[----:B------:R-:W-:Y:S05]  /*0100*/  EXIT ;  /* 0x000000000000794d */ /* 0x000fea0003800000 */
.L_x_2:
        /* <DEDUP_REMOVED lines=15> */
.L_x_6:


//--------------------- .text._Z3addPiS_S_        --------------------------
	.section	.text._Z3addPiS_S_,"ax",@progbits
	.align	128
        .global         _Z3addPiS_S_
        .type           _Z3addPiS_S_,@function
        .size           _Z3addPiS_S_,(.L_x_7 - _Z3addPiS_S_)
        .other          _Z3addPiS_S_,@"STO_CUDA_ENTRY STV_DEFAULT"
_Z3addPiS_S_:
.text._Z3addPiS_S_:
        /* <DEDUP_REMOVED lines=14> */
[----:B--2---:R-:W-:-:S05]  /*00e0*/  IADD3 R9, PT, PT, R2, R5, RZ ;  /* 0x0000000502097210 */ /* 0x004fca0007ffe0ff */
[----:B------:R-:W-:Y:S01]  /*00f0*/  STG.E desc[UR4][R6.64], R9 ;  /* 0x0000000906007986 */ /* 0x000fe2000c101904 */
[----:B------:R-:W-:Y:S05]  /*0100*/  EXIT ;  /* 0x000000000000794d */ /* 0x000fea0003800000 */
.L_x_3:
        /* <DEDUP_REMOVED lines=15> */
.L_x_7:


//--------------------- .nv.shared.reserved.0     --------------------------
	.section	.nv.shared.reserved.0,"aw",@nobits
	.weak		__nv_reservedSMEM_offset_0_alias
	.size		__nv_reservedSMEM_offset_0_alias, 0, 64
	.other		__nv_reservedSMEM_offset_0_alias,@"STO_CUDA_RESERVED_SHARED STV_DEFAULT"
__nv_reservedSMEM_offset_0_alias:
	.zero		0
	.zero		64


//--------------------- .nv.constant0._Z3modPiS_S_ --------------------------
	.section	.nv.constant0._Z3modPiS_S_,"a",@progbits
	.sectionflags	@""
	.align	4
.nv.constant0._Z3modPiS_S_:
	.zero		920


//--------------------- .nv.constant0._Z4multPiS_S_ --------------------------
	.section	.nv.constant0._Z4multPiS_S_,"a",@progbits
	.sectionflags	@""
	.align	4
.nv.constant0._Z4multPiS_S_:
	.zero		920


//--------------------- .nv.constant0._Z8subtractPiS_S_ --------------------------
	.section	.nv.constant0._Z8subtractPiS_S_,"a",@progbits
	.sectionflags	@""
	.align	4
.nv.constant0._Z8subtractPiS_S_:
	.zero		920


//--------------------- .nv.constant0._Z3addPiS_S_ --------------------------
	.section	.nv.constant0._Z3addPiS_S_,"a",@progbits
	.sectionflags	@""
	.align	4
.nv.constant0._Z3addPiS_S_:
	.zero		920


//--------------------- SYMBOLS --------------------------

	.type		.nv.reservedSmem.offset0,@object
	.size		.nv.reservedSmem.offset0,0x4
